//
// Generated by NVIDIA NVVM Compiler
//
// Compiler Build ID: CL-36424714
// Cuda compilation tools, release 13.0, V13.0.88
// Based on NVVM 20.0.0
//

.version 9.0
.target sm_100
.address_size 64

	// .globl	_Z13scanBrentKungPfS_i
// _ZZ13scanBrentKungPfS_iE4temp has been demoted

.visible .entry _Z13scanBrentKungPfS_i(
	.param .u64 .ptr .align 1 _Z13scanBrentKungPfS_i_param_0,
	.param .u64 .ptr .align 1 _Z13scanBrentKungPfS_i_param_1,
	.param .u32 _Z13scanBrentKungPfS_i_param_2
)
{
	.reg .pred 	%p<11>;
	.reg .b32 	%r<36>;
	.reg .b32 	%f<20>;
	.reg .b64 	%rd<13>;
	// demoted variable
	.shared .align 4 .b8 _ZZ13scanBrentKungPfS_iE4temp[128];
	ld.param.u64 	%rd3, [_Z13scanBrentKungPfS_i_param_0];
	ld.param.u64 	%rd4, [_Z13scanBrentKungPfS_i_param_1];
	ld.param.u32 	%r12, [_Z13scanBrentKungPfS_i_param_2];
	cvta.to.global.u64 	%rd1, %rd4;
	cvta.to.global.u64 	%rd2, %rd3;
	mov.u32 	%r1, %tid.x;
	mov.u32 	%r13, %ctaid.x;
	mov.u32 	%r2, %ntid.x;
	mul.lo.s32 	%r14, %r13, %r2;
	shl.b32 	%r15, %r14, 1;
	add.s32 	%r3, %r15, %r1;
	setp.ge.s32 	%p1, %r3, %r12;
	shl.b32 	%r16, %r1, 2;
	mov.u32 	%r17, _ZZ13scanBrentKungPfS_iE4temp;
	add.s32 	%r4, %r17, %r16;
	@%p1 bra 	$L__BB0_2;
	mul.wide.s32 	%rd5, %r3, 4;
	add.s64 	%rd6, %rd2, %rd5;
	ld.global.f32 	%f1, [%rd6];
	st.shared.f32 	[%r4], %f1;
$L__BB0_2:
	add.s32 	%r5, %r3, %r2;
	setp.ge.u32 	%p2, %r5, %r12;
	shl.b32 	%r18, %r2, 2;
	add.s32 	%r6, %r4, %r18;
	@%p2 bra 	$L__BB0_4;
	mul.wide.u32 	%rd7, %r5, 4;
	add.s64 	%rd8, %rd2, %rd7;
	ld.global.f32 	%f2, [%rd8];
	st.shared.f32 	[%r6], %f2;
$L__BB0_4:
	bar.sync 	0;
	add.s32 	%r7, %r1, 1;
	mov.b32 	%r35, 1;
$L__BB0_5:
	bar.sync 	0;
	mul.lo.s32 	%r9, %r35, %r7;
	setp.gt.u32 	%p3, %r9, 16;
	@%p3 bra 	$L__BB0_7;
	shl.b32 	%r20, %r9, 1;
	sub.s32 	%r21, %r20, %r35;
	shl.b32 	%r22, %r21, 2;
	add.s32 	%r24, %r17, %r22;
	ld.shared.f32 	%f3, [%r24+-4];
	shl.b32 	%r25, %r35, 2;
	add.s32 	%r26, %r24, %r25;
	ld.shared.f32 	%f4, [%r26+-4];
	add.f32 	%f5, %f3, %f4;
	st.shared.f32 	[%r26+-4], %f5;
$L__BB0_7:
	shl.b32 	%r35, %r35, 1;
	setp.le.u32 	%p4, %r35, %r2;
	@%p4 bra 	$L__BB0_5;
	shl.b32 	%r11, %r7, 1;
	bar.sync 	0;
	setp.ne.s32 	%p5, %r1, 0;
	@%p5 bra 	$L__BB0_10;
	ld.shared.f32 	%f6, [_ZZ13scanBrentKungPfS_iE4temp+60];
	ld.shared.f32 	%f7, [_ZZ13scanBrentKungPfS_iE4temp+92];
	add.f32 	%f8, %f6, %f7;
	st.shared.f32 	[_ZZ13scanBrentKungPfS_iE4temp+92], %f8;
$L__BB0_10:
	bar.sync 	0;
	setp.gt.u32 	%p6, %r1, 2;
	@%p6 bra 	$L__BB0_12;
	shl.b32 	%r27, %r11, 4;
	add.s32 	%r29, %r17, %r27;
	ld.shared.f32 	%f9, [%r29+-4];
	ld.shared.f32 	%f10, [%r29+12];
	add.f32 	%f11, %f9, %f10;
	st.shared.f32 	[%r29+12], %f11;
$L__BB0_12:
	bar.sync 	0;
	setp.gt.u32 	%p7, %r1, 6;
	@%p7 bra 	$L__BB0_14;
	shl.b32 	%r30, %r11, 3;
	add.s32 	%r32, %r17, %r30;
	ld.shared.f32 	%f12, [%r32+-4];
	ld.shared.f32 	%f13, [%r32+4];
	add.f32 	%f14, %f12, %f13;
	st.shared.f32 	[%r32+4], %f14;
$L__BB0_14:
	bar.sync 	0;
	setp.gt.u32 	%p8, %r1, 14;
	@%p8 bra 	$L__BB0_16;
	add.s32 	%r34, %r4, %r16;
	ld.shared.f32 	%f15, [%r34+4];
	ld.shared.f32 	%f16, [%r34+8];
	add.f32 	%f17, %f15, %f16;
	st.shared.f32 	[%r34+8], %f17;
$L__BB0_16:
	setp.ge.s32 	%p9, %r3, %r12;
	bar.sync 	0;
	@%p9 bra 	$L__BB0_18;
	ld.shared.f32 	%f18, [%r4];
	mul.wide.s32 	%rd9, %r3, 4;
	add.s64 	%rd10, %rd1, %rd9;
	st.global.f32 	[%rd10], %f18;
$L__BB0_18:
	setp.ge.u32 	%p10, %r5, %r12;
	@%p10 bra 	$L__BB0_20;
	ld.shared.f32 	%f19, [%r6];
	mul.wide.u32 	%rd11, %r5, 4;
	add.s64 	%rd12, %rd1, %rd11;
	st.global.f32 	[%rd12], %f19;
$L__BB0_20:
	ret;

}


// ===== COMPILED SASS (sm_100) =====

	.target	sm_100

	.elftype	@"ET_EXEC"


//--------------------- .note.nv.tkinfo           --------------------------
	.section	.note.nv.tkinfo,"",@"SHT_NOTE"
	.sectionflags	@"SHF_NOTE_NV_TKINFO"
	.tkinfo
        /*0018*/ 	.word	0x00000002
        /*0030*/ 	.string	""
        /*0030*/ 	.string	"ptxas"
        /*0030*/ 	.string	"Cuda compilation tools, release 13.0, V13.0.88"
        /*0030*/ 	.string	"Build cuda_13.0.r13.0/compiler.36424714_0"
        /*0030*/ 	.string	"-arch sm_100 -m 64 "



//--------------------- .note.nv.cuinfo           --------------------------
	.section	.note.nv.cuinfo,"",@"SHT_NOTE"
	.sectionflags	@"SHF_NOTE_NV_CUINFO"
        /*0018*/ 	.short	0x0002
        /*001a*/ 	.short	0x0064
        /*001c*/ 	.short	0x0082
	.zero		2


//--------------------- .nv.info                  --------------------------
	.section	.nv.info,"",@"SHT_CUDA_INFO"
	.align	4


	//----- nvinfo : EIATTR_REGCOUNT
	.align		4
        /*0000*/ 	.byte	0x04, 0x2f
        /*0002*/ 	.short	(.L_1 - .L_0)
	.align		4
.L_0:
        /*0004*/ 	.word	index@(_Z13scanBrentKungPfS_i)
        /*0008*/ 	.word	0x00000013


	//----- nvinfo : EIATTR_FRAME_SIZE
	.align		4
.L_1:
        /*000c*/ 	.byte	0x04, 0x11
        /*000e*/ 	.short	(.L_3 - .L_2)
	.align		4
.L_2:
        /*0010*/ 	.word	index@(_Z13scanBrentKungPfS_i)
        /*0014*/ 	.word	0x00000000


	//----- nvinfo : EIATTR_MIN_STACK_SIZE
	.align		4
.L_3:
        /*0018*/ 	.byte	0x04, 0x12
        /*001a*/ 	.short	(.L_5 - .L_4)
	.align		4
.L_4:
        /*001c*/ 	.word	index@(_Z13scanBrentKungPfS_i)
        /*0020*/ 	.word	0x00000000
.L_5:


//--------------------- .nv.compat                --------------------------
	.section	.nv.compat,"",@"SHT_CUDA_COMPAT_INFO"
	.align	4
        /*0000*/ 	.byte	0x02, 0x09, 0x00, 0x00, 0x02, 0x02, 0x01, 0x00, 0x02, 0x05, 0x05, 0x00, 0x03, 0x07, 0x01, 0x01
        /*0010*/ 	.byte	0x02, 0x03, 0x00, 0x00, 0x02, 0x06, 0x01, 0x00, 0x04, 0x0b, 0x08, 0x00, 0x09, 0x00, 0x00, 0x00
        /*0020*/ 	.byte	0x00, 0x00, 0x00, 0x00


//--------------------- .nv.info._Z13scanBrentKungPfS_i --------------------------
	.section	.nv.info._Z13scanBrentKungPfS_i,"",@"SHT_CUDA_INFO"
	.sectionflags	@""
	.align	4


	//----- nvinfo : EIATTR_CUDA_API_VERSION
	.align		4
        /*0000*/ 	.byte	0x04, 0x37
        /*0002*/ 	.short	(.L_7 - .L_6)
.L_6:
        /*0004*/ 	.word	0x00000082


	//----- nvinfo : EIATTR_KPARAM_INFO
	.align		4
.L_7:
        /*0008*/ 	.byte	0x04, 0x17
        /*000a*/ 	.short	(.L_9 - .L_8)
.L_8:
        /*000c*/ 	.word	0x00000000
        /*0010*/ 	.short	0x0002
        /*0012*/ 	.short	0x0010
        /*0014*/ 	.byte	0x00, 0xf0, 0x11, 0x00


	//----- nvinfo : EIATTR_KPARAM_INFO
	.align		4
.L_9:
        /*0018*/ 	.byte	0x04, 0x17
        /*001a*/ 	.short	(.L_11 - .L_10)
.L_10:
        /*001c*/ 	.word	0x00000000
        /*0020*/ 	.short	0x0001
        /*0022*/ 	.short	0x0008
        /*0024*/ 	.byte	0x00, 0xf5, 0x21, 0x00


	//----- nvinfo : EIATTR_KPARAM_INFO
	.align		4
.L_11:
        /*0028*/ 	.byte	0x04, 0x17
        /*002a*/ 	.short	(.L_13 - .L_12)
.L_12:
        /*002c*/ 	.word	0x00000000
        /*0030*/ 	.short	0x0000
        /*0032*/ 	.short	0x0000
        /*0034*/ 	.byte	0x00, 0xf5, 0x21, 0x00


	//----- nvinfo : EIATTR_SPARSE_MMA_MASK
	.align		4
.L_13:
        /*0038*/ 	.byte	0x03, 0x50
        /*003a*/ 	.short	0x0000


	//----- nvinfo : EIATTR_MAXREG_COUNT
	.align		4
        /*003c*/ 	.byte	0x03, 0x1b
        /*003e*/ 	.short	0x00ff


	//----- nvinfo : EIATTR_NUM_BARRIERS
	.align		4
        /*0040*/ 	.byte	0x02, 0x4c
        /*0042*/ 	.byte	0x01
	.zero		1


	//----- nvinfo : EIATTR_MERCURY_ISA_VERSION
	.align		4
        /*0044*/ 	.byte	0x03, 0x5f
        /*0046*/ 	.short	0x0101


	//----- nvinfo : EIATTR_VRC_CTA_INIT_COUNT
	.align		4
        /*0048*/ 	.byte	0x02, 0x4a
	.zero		1
	.zero		1


	//----- nvinfo : EIATTR_EXIT_INSTR_OFFSETS
	.align		4
        /*004c*/ 	.byte	0x04, 0x1c
        /*004e*/ 	.short	(.L_15 - .L_14)


	//   ....[0]....
.L_14:
        /*0050*/ 	.word	0x000004f0


	//   ....[1]....
        /*0054*/ 	.word	0x00000540


	//----- nvinfo : EIATTR_CBANK_PARAM_SIZE
	.align		4
.L_15:
        /*0058*/ 	.byte	0x03, 0x19
        /*005a*/ 	.short	0x0014


	//----- nvinfo : EIATTR_PARAM_CBANK
	.align		4
        /*005c*/ 	.byte	0x04, 0x0a
        /*005e*/ 	.short	(.L_17 - .L_16)
	.align		4
.L_16:
        /*0060*/ 	.word	index@(.nv.constant0._Z13scanBrentKungPfS_i)
        /*0064*/ 	.short	0x0380
        /*0066*/ 	.short	0x0014


	//----- nvinfo : EIATTR_SW_WAR
	.align		4
.L_17:
        /*0068*/ 	.byte	0x04, 0x36
        /*006a*/ 	.short	(.L_19 - .L_18)
.L_18:
        /*006c*/ 	.word	0x00000008
.L_19:


//--------------------- .nv.callgraph             --------------------------
	.section	.nv.callgraph,"",@"SHT_CUDA_CALLGRAPH"
	.align	4
	.sectionentsize	8
	.align		4
        /*0000*/ 	.word	0x00000000
	.align		4
        /*0004*/ 	.word	0xffffffff
	.align		4
        /*0008*/ 	.word	0x00000000
	.align		4
        /*000c*/ 	.word	0xfffffffe
	.align		4
        /*0010*/ 	.word	0x00000000
	.align		4
        /*0014*/ 	.word	0xfffffffd
	.align		4
        /*0018*/ 	.word	0x00000000
	.align		4
        /*001c*/ 	.word	0xfffffffc


//--------------------- .text._Z13scanBrentKungPfS_i --------------------------
	.section	.text._Z13scanBrentKungPfS_i,"ax",@progbits
	.align	128
        .global         _Z13scanBrentKungPfS_i
        .type           _Z13scanBrentKungPfS_i,@function
        .size           _Z13scanBrentKungPfS_i,(.L_x_2 - _Z13scanBrentKungPfS_i)
        .other          _Z13scanBrentKungPfS_i,@"STO_CUDA_ENTRY STV_DEFAULT"
_Z13scanBrentKungPfS_i:
.text._Z13scanBrentKungPfS_i:
[----:B------:R-:W-:Y:S01]  /*0000*/  LDC R1, c[0x0][0x37c] ;  /* 0x0000df00ff017b82 */ /* 0x000fe20000000800 */
[----:B------:R-:W0:Y:S07]  /*0010*/  S2R R3, SR_TID.X ;  /* 0x0000000000037919 */ /* 0x000e2e0000002100 */
[----:B------:R-:W1:Y:S01]  /*0020*/  S2UR UR4, SR_CTAID.X ;  /* 0x00000000000479c3 */ /* 0x000e620000002500 */
[----:B------:R-:W2:Y:S01]  /*0030*/  LDCU UR5, c[0x0][0x390] ;  /* 0x00007200ff0577ac */ /* 0x000ea20008000800 */
[----:B------:R-:W3:Y:S06]  /*0040*/  LDCU.64 UR6, c[0x0][0x358] ;  /* 0x00006b00ff0677ac */ /* 0x000eec0008000a00 */
[----:B------:R-:W1:Y:S02]  /*0050*/  LDC R13, c[0x0][0x360] ;  /* 0x0000d800ff0d7b82 */ /* 0x000e640000000800 */
[----:B-1----:R-:W-:-:S04]  /*0060*/  IMAD R2, R13, UR4, RZ ;  /* 0x000000040d027c24 */ /* 0x002fc8000f8e02ff */
[----:B0-----:R-:W-:-:S04]  /*0070*/  IMAD R2, R2, 0x2, R3 ;  /* 0x0000000202027824 */ /* 0x001fc800078e0203 */
[C---:B------:R-:W-:Y:S01]  /*0080*/  IMAD.IADD R0, R2.reuse, 0x1, R13 ;  /* 0x0000000102007824 */ /* 0x040fe200078e020d */
[----:B--2---:R-:W-:-:S04]  /*0090*/  ISETP.GE.AND P0, PT, R2, UR5, PT ;  /* 0x0000000502007c0c */ /* 0x004fc8000bf06270 */
[----:B------:R-:W-:-:S09]  /*00a0*/  ISETP.GE.U32.AND P1, PT, R0, UR5, PT ;  /* 0x0000000500007c0c */ /* 0x000fd2000bf26070 */
[----:B------:R-:W0:Y:S08]  /*00b0*/  @!P0 LDC.64 R8, c[0x0][0x380] ;  /* 0x0000e000ff088b82 */ /* 0x000e300000000a00 */
[----:B------:R-:W1:Y:S01]  /*00c0*/  @!P1 LDC.64 R10, c[0x0][0x380] ;  /* 0x0000e000ff0a9b82 */ /* 0x000e620000000a00 */
[----:B0-----:R-:W-:-:S06]  /*00d0*/  @!P0 IMAD.WIDE R8, R2, 0x4, R8 ;  /* 0x0000000402088825 */ /* 0x001fcc00078e0208 */
[----:B---3--:R0:W2:Y:S01]  /*00e0*/  @!P0 LDG.E R9, desc[UR6][R8.64] ;  /* 0x0000000608098981 */ /* 0x0080a2000c1e1900 */
[----:B-1----:R-:W-:-:S06]  /*00f0*/  @!P1 IMAD.WIDE.U32 R10, R0, 0x4, R10 ;  /* 0x00000004000a9825 */ /* 0x002fcc00078e000a */
[----:B------:R-:W3:Y:S01]  /*0100*/  @!P1 LDG.E R11, desc[UR6][R10.64] ;  /* 0x000000060a0b9981 */ /* 0x000ee2000c1e1900 */
[----:B------:R-:W1:Y:S01]  /*0110*/  S2UR UR5, SR_CgaCtaId ;  /* 0x00000000000579c3 */ /* 0x000e620000008800 */
[----:B------:R-:W-:Y:S02]  /*0120*/  UMOV UR4, 0x400 ;  /* 0x0000040000047882 */ /* 0x000fe40000000000 */
[----:B-1----:R-:W-:-:S06]  /*0130*/  ULEA UR4, UR5, UR4, 0x18 ;  /* 0x0000000405047291 */ /* 0x002fcc000f8ec0ff */
[----:B------:R-:W-:-:S05]  /*0140*/  MOV R12, UR4 ;  /* 0x00000004000c7c02 */ /* 0x000fca0008000f00 */
[----:B------:R-:W-:-:S05]  /*0150*/  IMAD R6, R3, 0x4, R12 ;  /* 0x0000000403067824 */ /* 0x000fca00078e020c */
[----:B------:R-:W-:Y:S01]  /*0160*/  LEA R4, R13, R6, 0x2 ;  /* 0x000000060d047211 */ /* 0x000fe200078e10ff */
[----:B0-----:R-:W-:Y:S01]  /*0170*/  IMAD.MOV.U32 R8, RZ, RZ, 0x1 ;  /* 0x00000001ff087424 */ /* 0x001fe200078e00ff */
[----:B------:R-:W-:Y:S01]  /*0180*/  IADD3 R5, PT, PT, R3, 0x1, RZ ;  /* 0x0000000103057810 */ /* 0x000fe20007ffe0ff */
[----:B--2---:R0:W-:Y:S04]  /*0190*/  @!P0 STS [R6], R9 ;  /* 0x0000000906008388 */ /* 0x0041e80000000800 */
[----:B---3--:R0:W-:Y:S01]  /*01a0*/  @!P1 STS [R4], R11 ;  /* 0x0000000b04009388 */ /* 0x0081e20000000800 */
[----:B------:R-:W-:Y:S06]  /*01b0*/  BAR.SYNC.DEFER_BLOCKING 0x0 ;  /* 0x0000000000007b1d */ /* 0x000fec0000010000 */
.L_x_0:
[----:B------:R-:W-:Y:S01]  /*01c0*/  IMAD R7, R5, R8, RZ ;  /* 0x0000000805077224 */ /* 0x000fe200078e02ff */
[----:B------:R-:W-:Y:S04]  /*01d0*/  BAR.SYNC.DEFER_BLOCKING 0x0 ;  /* 0x0000000000007b1d */ /* 0x000fe80000010000 */
[----:B------:R-:W-:-:S13]  /*01e0*/  ISETP.GT.U32.AND P0, PT, R7, 0x10, PT ;  /* 0x000000100700780c */ /* 0x000fda0003f04070 */
[----:B------:R-:W-:-:S05]  /*01f0*/  @!P0 IMAD R7, R7, 0x2, -R8 ;  /* 0x0000000207078824 */ /* 0x000fca00078e0a08 */
[----:B------:R-:W-:-:S05]  /*0200*/  @!P0 LEA R7, R7, R12, 0x2 ;  /* 0x0000000c07078211 */ /* 0x000fca00078e10ff */
[C---:B0-----:R-:W-:Y:S01]  /*0210*/  @!P0 IMAD R9, R8.reuse, 0x4, R7 ;  /* 0x0000000408098824 */ /* 0x041fe200078e0207 */
[----:B------:R-:W-:Y:S01]  /*0220*/  SHF.L.U32 R8, R8, 0x1, RZ ;  /* 0x0000000108087819 */ /* 0x000fe200000006ff */
[----:B------:R-:W-:Y:S04]  /*0230*/  @!P0 LDS R7, [R7+-0x4] ;  /* 0xfffffc0007078984 */ /* 0x000fe80000000800 */
[----:B------:R-:W0:Y:S02]  /*0240*/  @!P0 LDS R10, [R9+-0x4] ;  /* 0xfffffc00090a8984 */ /* 0x000e240000000800 */
[----:B0-----:R-:W-:-:S05]  /*0250*/  @!P0 FADD R10, R7, R10 ;  /* 0x0000000a070a8221 */ /* 0x001fca0000000000 */
[----:B------:R1:W-:Y:S01]  /*0260*/  @!P0 STS [R9+-0x4], R10 ;  /* 0xfffffc0a09008388 */ /* 0x0003e20000000800 */
[----:B------:R-:W-:-:S13]  /*0270*/  ISETP.GT.U32.AND P0, PT, R8, R13, PT ;  /* 0x0000000d0800720c */ /* 0x000fda0003f04070 */
[----:B-1----:R-:W-:Y:S05]  /*0280*/  @!P0 BRA `(.L_x_0) ;  /* 0xfffffffc00cc8947 */ /* 0x002fea000383ffff */
[----:B------:R-:W-:Y:S01]  /*0290*/  BAR.SYNC.DEFER_BLOCKING 0x0 ;  /* 0x0000000000007b1d */ /* 0x000fe20000010000 */
[C---:B------:R-:W-:Y:S02]  /*02a0*/  ISETP.NE.AND P0, PT, R3.reuse, RZ, PT ;  /* 0x000000ff0300720c */ /* 0x040fe40003f05270 */
[----:B------:R-:W-:-:S03]  /*02b0*/  ISETP.GT.U32.AND P1, PT, R3, 0x2, PT ;  /* 0x000000020300780c */ /* 0x000fc60003f24070 */
[----:B------:R-:W0:Y:S08]  /*02c0*/  LDCU UR4, c[0x0][0x390] ;  /* 0x00007200ff0477ac */ /* 0x000e300008000800 */
[----:B------:R-:W1:Y:S01]  /*02d0*/  @!P0 S2R R8, SR_CgaCtaId ;  /* 0x0000000000088919 */ /* 0x000e620000008800 */
[----:B------:R-:W-:-:S04]  /*02e0*/  @!P0 MOV R5, 0x400 ;  /* 0x0000040000058802 */ /* 0x000fc80000000f00 */
[----:B-1----:R-:W-:-:S05]  /*02f0*/  @!P0 LEA R12, R8, R5, 0x18 ;  /* 0x00000005080c8211 */ /* 0x002fca00078ec0ff */
[----:B------:R-:W-:Y:S01]  /*0300*/  @!P0 LDS R5, [R12+0x3c] ;  /* 0x00003c000c058984 */ /* 0x000fe20000000800 */
[----:B------:R-:W-:-:S03]  /*0310*/  @!P1 IMAD R14, R3, 0x20, R12 ;  /* 0x00000020030e9824 */ /* 0x000fc600078e020c */
[----:B------:R-:W1:Y:S02]  /*0320*/  @!P0 LDS R8, [R12+0x5c] ;  /* 0x00005c000c088984 */ /* 0x000e640000000800 */
[----:B-1----:R-:W-:-:S05]  /*0330*/  @!P0 FADD R5, R5, R8 ;  /* 0x0000000805058221 */ /* 0x002fca0000000000 */
[----:B------:R-:W-:Y:S01]  /*0340*/  @!P0 STS [R12+0x5c], R5 ;  /* 0x00005c050c008388 */ /* 0x000fe20000000800 */
[----:B------:R-:W-:Y:S01]  /*0350*/  BAR.SYNC.DEFER_BLOCKING 0x0 ;  /* 0x0000000000007b1d */ /* 0x000fe20000010000 */
[----:B------:R-:W-:-:S13]  /*0360*/  ISETP.GT.U32.AND P0, PT, R3, 0x6, PT ;  /* 0x000000060300780c */ /* 0x000fda0003f04070 */
[----:B------:R-:W-:Y:S01]  /*0370*/  @!P0 LEA R16, R3, R12, 0x4 ;  /* 0x0000000c03108211 */ /* 0x000fe200078e20ff */
[----:B------:R-:W-:Y:S04]  /*0380*/  @!P1 LDS R7, [R14+0x1c] ;  /* 0x00001c000e079984 */ /* 0x000fe80000000800 */
        /* <DEDUP_REMOVED lines=11> */
[----:B0-----:R-:W-:-:S05]  /*0440*/  ISETP.GE.AND P0, PT, R2, UR4, PT ;  /* 0x0000000402007c0c */ /* 0x001fca000bf06270 */
[----:B------:R-:W-:Y:S04]  /*0450*/  @!P1 LDS R3, [R10+0x4] ;  /* 0x000004000a039984 */ /* 0x000fe80000000800 */
[----:B------:R-:W0:Y:S02]  /*0460*/  @!P1 LDS R8, [R10+0x8] ;  /* 0x000008000a089984 */ /* 0x000e240000000800 */
[----:B0-----:R-:W-:Y:S02]  /*0470*/  @!P1 FADD R7, R3, R8 ;  /* 0x0000000803079221 */ /* 0x001fe40000000000 */
[----:B------:R-:W0:Y:S03]  /*0480*/  @!P0 LDC.64 R8, c[0x0][0x388] ;  /* 0x0000e200ff088b82 */ /* 0x000e260000000a00 */
[----:B------:R-:W-:Y:S05]  /*0490*/  @!P1 STS [R10+0x8], R7 ;  /* 0x000008070a009388 */ /* 0x000fea0000000800 */
[----:B------:R-:W-:Y:S01]  /*04a0*/  BAR.SYNC.DEFER_BLOCKING 0x0 ;  /* 0x0000000000007b1d */ /* 0x000fe20000010000 */
[----:B------:R-:W-:Y:S01]  /*04b0*/  ISETP.GE.U32.AND P1, PT, R0, UR4, PT ;  /* 0x0000000400007c0c */ /* 0x000fe2000bf26070 */
[----:B0-----:R-:W-:-:S04]  /*04c0*/  @!P0 IMAD.WIDE R2, R2, 0x4, R8 ;  /* 0x0000000402028825 */ /* 0x001fc800078e0208 */
[----:B------:R-:W0:Y:S04]  /*04d0*/  @!P0 LDS R11, [R6] ;  /* 0x00000000060b8984 */ /* 0x000e280000000800 */
[----:B0-----:R0:W-:Y:S04]  /*04e0*/  @!P0 STG.E desc[UR6][R2.64], R11 ;  /* 0x0000000b02008986 */ /* 0x0011e8000c101906 */
[----:B------:R-:W-:Y:S05]  /*04f0*/  @P1 EXIT ;  /* 0x000000000000194d */ /* 0x000fea0003800000 */
[----:B------:R-:W1:Y:S01]  /*0500*/  LDS R5, [R4] ;  /* 0x0000000004057984 */ /* 0x000e620000000800 */
[----:B0-----:R-:W0:Y:S02]  /*0510*/  LDC.64 R2, c[0x0][0x388] ;  /* 0x0000e200ff027b82 */ /* 0x001e240000000a00 */
[----:B0-----:R-:W-:-:S05]  /*0520*/  IMAD.WIDE.U32 R2, R0, 0x4, R2 ;  /* 0x0000000400027825 */ /* 0x001fca00078e0002 */
[----:B-1----:R-:W-:Y:S01]  /*0530*/  STG.E desc[UR6][R2.64], R5 ;  /* 0x0000000502007986 */ /* 0x002fe2000c101906 */
[----:B------:R-:W-:Y:S05]  /*0540*/  EXIT ;  /* 0x000000000000794d */ /* 0x000fea0003800000 */
.L_x_1:
[----:B------:R-:W-:-:S00]  /*0550*/  BRA `(.L_x_1) ;  /* 0xfffffffc00fc7947 */ /* 0x000fc0000383ffff */
[----:B------:R-:W-:-:S00]  /*0560*/  NOP ;  /* 0x0000000000007918 */ /* 0x000fc00000000000 */
        /* <DEDUP_REMOVED lines=9> */
.L_x_2:


//--------------------- .nv.shared._Z13scanBrentKungPfS_i --------------------------
	.section	.nv.shared._Z13scanBrentKungPfS_i,"aw",@nobits
	.sectionflags	@""
	.align	4
.nv.shared._Z13scanBrentKungPfS_i:
	.zero		1152


//--------------------- .nv.shared.reserved.0     --------------------------
	.section	.nv.shared.reserved.0,"aw",@nobits
	.weak		__nv_reservedSMEM_offset_0_alias
	.size		__nv_reservedSMEM_offset_0_alias, 0, 64
	.other		__nv_reservedSMEM_offset_0_alias,@"STO_CUDA_RESERVED_SHARED STV_DEFAULT"
__nv_reservedSMEM_offset_0_alias:
	.zero		0
	.zero		64


//--------------------- .nv.constant0._Z13scanBrentKungPfS_i --------------------------
	.section	.nv.constant0._Z13scanBrentKungPfS_i,"a",@progbits
	.sectionflags	@""
	.align	4
.nv.constant0._Z13scanBrentKungPfS_i:
	.zero		916


//--------------------- SYMBOLS --------------------------

	.type		.nv.reservedSmem.offset0,@object
	.size		.nv.reservedSmem.offset0,0x4
	.type		.nv.reservedSmem.cap,@object
	.size		.nv.reservedSmem.cap,0x4
